//
// Generated by NVIDIA NVVM Compiler
//
// Compiler Build ID: CL-36424714
// Cuda compilation tools, release 13.0, V13.0.88
// Based on NVVM 20.0.0
//

.version 9.0
.target sm_100
.address_size 64

	// .globl	_Z7mysgemmiiiPKfS0_Pf

.visible .entry _Z7mysgemmiiiPKfS0_Pf(
	.param .u32 _Z7mysgemmiiiPKfS0_Pf_param_0,
	.param .u32 _Z7mysgemmiiiPKfS0_Pf_param_1,
	.param .u32 _Z7mysgemmiiiPKfS0_Pf_param_2,
	.param .u64 .ptr .align 1 _Z7mysgemmiiiPKfS0_Pf_param_3,
	.param .u64 .ptr .align 1 _Z7mysgemmiiiPKfS0_Pf_param_4,
	.param .u64 .ptr .align 1 _Z7mysgemmiiiPKfS0_Pf_param_5
)
{
	.reg .pred 	%p<14>;
	.reg .b32 	%r<41>;
	.reg .b32 	%f<56>;
	.reg .b64 	%rd<53>;

	ld.param.u32 	%r20, [_Z7mysgemmiiiPKfS0_Pf_param_0];
	ld.param.u32 	%r18, [_Z7mysgemmiiiPKfS0_Pf_param_1];
	ld.param.u32 	%r19, [_Z7mysgemmiiiPKfS0_Pf_param_2];
	ld.param.u64 	%rd8, [_Z7mysgemmiiiPKfS0_Pf_param_3];
	ld.param.u64 	%rd9, [_Z7mysgemmiiiPKfS0_Pf_param_4];
	ld.param.u64 	%rd7, [_Z7mysgemmiiiPKfS0_Pf_param_5];
	cvta.to.global.u64 	%rd1, %rd9;
	cvta.to.global.u64 	%rd2, %rd8;
	mov.u32 	%r21, %ctaid.y;
	shl.b32 	%r22, %r21, 4;
	mov.u32 	%r23, %tid.y;
	add.s32 	%r1, %r22, %r23;
	mov.u32 	%r24, %ctaid.x;
	shl.b32 	%r25, %r24, 4;
	mov.u32 	%r26, %tid.x;
	add.s32 	%r2, %r25, %r26;
	setp.ge.s32 	%p1, %r1, %r20;
	setp.ge.s32 	%p2, %r2, %r18;
	or.pred  	%p3, %p1, %p2;
	setp.lt.s32 	%p4, %r19, 1;
	or.pred  	%p5, %p3, %p4;
	@%p5 bra 	$L__BB0_12;
	cvta.to.global.u64 	%rd10, %rd7;
	mul.lo.s32 	%r3, %r19, %r1;
	mad.lo.s32 	%r28, %r18, %r1, %r2;
	mul.wide.s32 	%rd11, %r28, 4;
	add.s64 	%rd3, %rd10, %rd11;
	and.b32  	%r4, %r19, 7;
	setp.lt.u32 	%p6, %r19, 8;
	mov.f32 	%f53, 0f00000000;
	mov.b32 	%r39, 0;
	@%p6 bra 	$L__BB0_4;
	and.b32  	%r39, %r19, 2147483640;
	neg.s32 	%r37, %r39;
	shl.b32 	%r7, %r18, 3;
	mul.wide.u32 	%rd12, %r3, 4;
	add.s64 	%rd13, %rd12, %rd2;
	add.s64 	%rd52, %rd13, 16;
	mov.f32 	%f53, 0f00000000;
	mul.wide.s32 	%rd16, %r18, 4;
	mov.u32 	%r36, %r2;
$L__BB0_3:
	.pragma "nounroll";
	ld.global.f32 	%f10, [%rd52+-16];
	mul.wide.s32 	%rd14, %r36, 4;
	add.s64 	%rd15, %rd1, %rd14;
	ld.global.f32 	%f11, [%rd15];
	fma.rn.f32 	%f12, %f10, %f11, %f53;
	st.global.f32 	[%rd3], %f12;
	ld.global.f32 	%f13, [%rd52+-12];
	add.s64 	%rd17, %rd15, %rd16;
	ld.global.f32 	%f14, [%rd17];
	fma.rn.f32 	%f15, %f13, %f14, %f12;
	st.global.f32 	[%rd3], %f15;
	ld.global.f32 	%f16, [%rd52+-8];
	add.s64 	%rd18, %rd17, %rd16;
	ld.global.f32 	%f17, [%rd18];
	fma.rn.f32 	%f18, %f16, %f17, %f15;
	st.global.f32 	[%rd3], %f18;
	ld.global.f32 	%f19, [%rd52+-4];
	add.s64 	%rd19, %rd18, %rd16;
	ld.global.f32 	%f20, [%rd19];
	fma.rn.f32 	%f21, %f19, %f20, %f18;
	st.global.f32 	[%rd3], %f21;
	ld.global.f32 	%f22, [%rd52];
	add.s64 	%rd20, %rd19, %rd16;
	ld.global.f32 	%f23, [%rd20];
	fma.rn.f32 	%f24, %f22, %f23, %f21;
	st.global.f32 	[%rd3], %f24;
	ld.global.f32 	%f25, [%rd52+4];
	add.s64 	%rd21, %rd20, %rd16;
	ld.global.f32 	%f26, [%rd21];
	fma.rn.f32 	%f27, %f25, %f26, %f24;
	st.global.f32 	[%rd3], %f27;
	ld.global.f32 	%f28, [%rd52+8];
	add.s64 	%rd22, %rd21, %rd16;
	ld.global.f32 	%f29, [%rd22];
	fma.rn.f32 	%f30, %f28, %f29, %f27;
	st.global.f32 	[%rd3], %f30;
	ld.global.f32 	%f31, [%rd52+12];
	add.s64 	%rd23, %rd22, %rd16;
	ld.global.f32 	%f32, [%rd23];
	fma.rn.f32 	%f53, %f31, %f32, %f30;
	st.global.f32 	[%rd3], %f53;
	add.s32 	%r37, %r37, 8;
	add.s32 	%r36, %r36, %r7;
	add.s64 	%rd52, %rd52, 32;
	setp.ne.s32 	%p7, %r37, 0;
	@%p7 bra 	$L__BB0_3;
$L__BB0_4:
	setp.eq.s32 	%p8, %r4, 0;
	@%p8 bra 	$L__BB0_12;
	and.b32  	%r13, %r19, 3;
	setp.lt.u32 	%p9, %r4, 4;
	@%p9 bra 	$L__BB0_7;
	add.s32 	%r29, %r39, %r3;
	mul.wide.u32 	%rd24, %r29, 4;
	add.s64 	%rd25, %rd2, %rd24;
	ld.global.f32 	%f33, [%rd25];
	mad.lo.s32 	%r30, %r39, %r18, %r2;
	mul.wide.s32 	%rd26, %r30, 4;
	add.s64 	%rd27, %rd1, %rd26;
	ld.global.f32 	%f34, [%rd27];
	fma.rn.f32 	%f35, %f33, %f34, %f53;
	st.global.f32 	[%rd3], %f35;
	cvt.u64.u32 	%rd28, %r3;
	cvt.u64.u32 	%rd29, %r39;
	add.s64 	%rd30, %rd29, %rd28;
	shl.b64 	%rd31, %rd30, 2;
	add.s64 	%rd32, %rd2, %rd31;
	ld.global.f32 	%f36, [%rd32+4];
	mul.wide.s32 	%rd33, %r18, 4;
	add.s64 	%rd34, %rd27, %rd33;
	ld.global.f32 	%f37, [%rd34];
	fma.rn.f32 	%f38, %f36, %f37, %f35;
	st.global.f32 	[%rd3], %f38;
	ld.global.f32 	%f39, [%rd32+8];
	add.s64 	%rd35, %rd34, %rd33;
	ld.global.f32 	%f40, [%rd35];
	fma.rn.f32 	%f41, %f39, %f40, %f38;
	st.global.f32 	[%rd3], %f41;
	ld.global.f32 	%f42, [%rd32+12];
	add.s64 	%rd36, %rd35, %rd33;
	ld.global.f32 	%f43, [%rd36];
	fma.rn.f32 	%f53, %f42, %f43, %f41;
	st.global.f32 	[%rd3], %f53;
	add.s32 	%r39, %r39, 4;
$L__BB0_7:
	setp.eq.s32 	%p10, %r13, 0;
	@%p10 bra 	$L__BB0_12;
	setp.eq.s32 	%p11, %r13, 1;
	@%p11 bra 	$L__BB0_10;
	add.s32 	%r31, %r39, %r3;
	mul.wide.u32 	%rd37, %r31, 4;
	add.s64 	%rd38, %rd2, %rd37;
	ld.global.f32 	%f44, [%rd38];
	mad.lo.s32 	%r32, %r39, %r18, %r2;
	mul.wide.s32 	%rd39, %r32, 4;
	add.s64 	%rd40, %rd1, %rd39;
	ld.global.f32 	%f45, [%rd40];
	fma.rn.f32 	%f46, %f44, %f45, %f53;
	st.global.f32 	[%rd3], %f46;
	cvt.u64.u32 	%rd41, %r3;
	cvt.u64.u32 	%rd42, %r39;
	add.s64 	%rd43, %rd42, %rd41;
	shl.b64 	%rd44, %rd43, 2;
	add.s64 	%rd45, %rd2, %rd44;
	ld.global.f32 	%f47, [%rd45+4];
	mul.wide.s32 	%rd46, %r18, 4;
	add.s64 	%rd47, %rd40, %rd46;
	ld.global.f32 	%f48, [%rd47];
	fma.rn.f32 	%f53, %f47, %f48, %f46;
	st.global.f32 	[%rd3], %f53;
	add.s32 	%r39, %r39, 2;
$L__BB0_10:
	and.b32  	%r33, %r19, 1;
	setp.eq.b32 	%p12, %r33, 1;
	not.pred 	%p13, %p12;
	@%p13 bra 	$L__BB0_12;
	add.s32 	%r34, %r39, %r3;
	mul.wide.u32 	%rd48, %r34, 4;
	add.s64 	%rd49, %rd2, %rd48;
	ld.global.f32 	%f49, [%rd49];
	mad.lo.s32 	%r35, %r39, %r18, %r2;
	mul.wide.s32 	%rd50, %r35, 4;
	add.s64 	%rd51, %rd1, %rd50;
	ld.global.f32 	%f50, [%rd51];
	fma.rn.f32 	%f51, %f49, %f50, %f53;
	st.global.f32 	[%rd3], %f51;
$L__BB0_12:
	ret;

}


// ===== COMPILED SASS (sm_100) =====

	.target	sm_100

	.elftype	@"ET_EXEC"


//--------------------- .note.nv.tkinfo           --------------------------
	.section	.note.nv.tkinfo,"",@"SHT_NOTE"
	.sectionflags	@"SHF_NOTE_NV_TKINFO"
	.tkinfo
        /*0018*/ 	.word	0x00000002
        /*0030*/ 	.string	""
        /*0030*/ 	.string	"ptxas"
        /*0030*/ 	.string	"Cuda compilation tools, release 13.0, V13.0.88"
        /*0030*/ 	.string	"Build cuda_13.0.r13.0/compiler.36424714_0"
        /*0030*/ 	.string	"-arch sm_100 -m 64 "



//--------------------- .note.nv.cuinfo           --------------------------
	.section	.note.nv.cuinfo,"",@"SHT_NOTE"
	.sectionflags	@"SHF_NOTE_NV_CUINFO"
        /*0018*/ 	.short	0x0002
        /*001a*/ 	.short	0x0064
        /*001c*/ 	.short	0x0082
	.zero		2


//--------------------- .nv.info                  --------------------------
	.section	.nv.info,"",@"SHT_CUDA_INFO"
	.align	4


	//----- nvinfo : EIATTR_REGCOUNT
	.align		4
        /*0000*/ 	.byte	0x04, 0x2f
        /*0002*/ 	.short	(.L_1 - .L_0)
	.align		4
.L_0:
        /*0004*/ 	.word	index@(_Z7mysgemmiiiPKfS0_Pf)
        /*0008*/ 	.word	0x0000001c


	//----- nvinfo : EIATTR_FRAME_SIZE
	.align		4
.L_1:
        /*000c*/ 	.byte	0x04, 0x11
        /*000e*/ 	.short	(.L_3 - .L_2)
	.align		4
.L_2:
        /*0010*/ 	.word	index@(_Z7mysgemmiiiPKfS0_Pf)
        /*0014*/ 	.word	0x00000000


	//----- nvinfo : EIATTR_MIN_STACK_SIZE
	.align		4
.L_3:
        /*0018*/ 	.byte	0x04, 0x12
        /*001a*/ 	.short	(.L_5 - .L_4)
	.align		4
.L_4:
        /*001c*/ 	.word	index@(_Z7mysgemmiiiPKfS0_Pf)
        /*0020*/ 	.word	0x00000000
.L_5:


//--------------------- .nv.compat                --------------------------
	.section	.nv.compat,"",@"SHT_CUDA_COMPAT_INFO"
	.align	4
        /*0000*/ 	.byte	0x02, 0x09, 0x00, 0x00, 0x02, 0x02, 0x01, 0x00, 0x02, 0x05, 0x05, 0x00, 0x03, 0x07, 0x01, 0x01
        /*0010*/ 	.byte	0x02, 0x03, 0x00, 0x00, 0x02, 0x06, 0x01, 0x00, 0x04, 0x0b, 0x08, 0x00, 0x09, 0x00, 0x00, 0x00
        /*0020*/ 	.byte	0x00, 0x00, 0x00, 0x00


//--------------------- .nv.info._Z7mysgemmiiiPKfS0_Pf --------------------------
	.section	.nv.info._Z7mysgemmiiiPKfS0_Pf,"",@"SHT_CUDA_INFO"
	.sectionflags	@""
	.align	4


	//----- nvinfo : EIATTR_CUDA_API_VERSION
	.align		4
        /*0000*/ 	.byte	0x04, 0x37
        /*0002*/ 	.short	(.L_7 - .L_6)
.L_6:
        /*0004*/ 	.word	0x00000082


	//----- nvinfo : EIATTR_KPARAM_INFO
	.align		4
.L_7:
        /*0008*/ 	.byte	0x04, 0x17
        /*000a*/ 	.short	(.L_9 - .L_8)
.L_8:
        /*000c*/ 	.word	0x00000000
        /*0010*/ 	.short	0x0005
        /*0012*/ 	.short	0x0020
        /*0014*/ 	.byte	0x00, 0xf5, 0x21, 0x00


	//----- nvinfo : EIATTR_KPARAM_INFO
	.align		4
.L_9:
        /*0018*/ 	.byte	0x04, 0x17
        /*001a*/ 	.short	(.L_11 - .L_10)
.L_10:
        /*001c*/ 	.word	0x00000000
        /*0020*/ 	.short	0x0004
        /*0022*/ 	.short	0x0018
        /*0024*/ 	.byte	0x00, 0xf5, 0x21, 0x00


	//----- nvinfo : EIATTR_KPARAM_INFO
	.align		4
.L_11:
        /*0028*/ 	.byte	0x04, 0x17
        /*002a*/ 	.short	(.L_13 - .L_12)
.L_12:
        /*002c*/ 	.word	0x00000000
        /*0030*/ 	.short	0x0003
        /*0032*/ 	.short	0x0010
        /*0034*/ 	.byte	0x00, 0xf5, 0x21, 0x00


	//----- nvinfo : EIATTR_KPARAM_INFO
	.align		4
.L_13:
        /*0038*/ 	.byte	0x04, 0x17
        /*003a*/ 	.short	(.L_15 - .L_14)
.L_14:
        /*003c*/ 	.word	0x00000000
        /*0040*/ 	.short	0x0002
        /*0042*/ 	.short	0x0008
        /*0044*/ 	.byte	0x00, 0xf0, 0x11, 0x00


	//----- nvinfo : EIATTR_KPARAM_INFO
	.align		4
.L_15:
        /*0048*/ 	.byte	0x04, 0x17
        /*004a*/ 	.short	(.L_17 - .L_16)
.L_16:
        /*004c*/ 	.word	0x00000000
        /*0050*/ 	.short	0x0001
        /*0052*/ 	.short	0x0004
        /*0054*/ 	.byte	0x00, 0xf0, 0x11, 0x00


	//----- nvinfo : EIATTR_KPARAM_INFO
	.align		4
.L_17:
        /*0058*/ 	.byte	0x04, 0x17
        /*005a*/ 	.short	(.L_19 - .L_18)
.L_18:
        /*005c*/ 	.word	0x00000000
        /*0060*/ 	.short	0x0000
        /*0062*/ 	.short	0x0000
        /*0064*/ 	.byte	0x00, 0xf0, 0x11, 0x00


	//----- nvinfo : EIATTR_SPARSE_MMA_MASK
	.align		4
.L_19:
        /*0068*/ 	.byte	0x03, 0x50
        /*006a*/ 	.short	0x0000


	//----- nvinfo : EIATTR_MAXREG_COUNT
	.align		4
        /*006c*/ 	.byte	0x03, 0x1b
        /*006e*/ 	.short	0x00ff


	//----- nvinfo : EIATTR_MERCURY_ISA_VERSION
	.align		4
        /*0070*/ 	.byte	0x03, 0x5f
        /*0072*/ 	.short	0x0101


	//----- nvinfo : EIATTR_VRC_CTA_INIT_COUNT
	.align		4
        /*0074*/ 	.byte	0x02, 0x4a
	.zero		1
	.zero		1


	//----- nvinfo : EIATTR_EXIT_INSTR_OFFSETS
	.align		4
        /*0078*/ 	.byte	0x04, 0x1c
        /*007a*/ 	.short	(.L_21 - .L_20)


	//   ....[0]....
.L_20:
        /*007c*/ 	.word	0x000000c0


	//   ....[1]....
        /*0080*/ 	.word	0x000004f0


	//   ....[2]....
        /*0084*/ 	.word	0x00000730


	//   ....[3]....
        /*0088*/ 	.word	0x000008d0


	//   ....[4]....
        /*008c*/ 	.word	0x00000980


	//----- nvinfo : EIATTR_CBANK_PARAM_SIZE
	.align		4
.L_21:
        /*0090*/ 	.byte	0x03, 0x19
        /*0092*/ 	.short	0x0028


	//----- nvinfo : EIATTR_PARAM_CBANK
	.align		4
        /*0094*/ 	.byte	0x04, 0x0a
        /*0096*/ 	.short	(.L_23 - .L_22)
	.align		4
.L_22:
        /*0098*/ 	.word	index@(.nv.constant0._Z7mysgemmiiiPKfS0_Pf)
        /*009c*/ 	.short	0x0380
        /*009e*/ 	.short	0x0028


	//----- nvinfo : EIATTR_SW_WAR
	.align		4
.L_23:
        /*00a0*/ 	.byte	0x04, 0x36
        /*00a2*/ 	.short	(.L_25 - .L_24)
.L_24:
        /*00a4*/ 	.word	0x00000008
.L_25:


//--------------------- .nv.callgraph             --------------------------
	.section	.nv.callgraph,"",@"SHT_CUDA_CALLGRAPH"
	.align	4
	.sectionentsize	8
	.align		4
        /*0000*/ 	.word	0x00000000
	.align		4
        /*0004*/ 	.word	0xffffffff
	.align		4
        /*0008*/ 	.word	0x00000000
	.align		4
        /*000c*/ 	.word	0xfffffffe
	.align		4
        /*0010*/ 	.word	0x00000000
	.align		4
        /*0014*/ 	.word	0xfffffffd
	.align		4
        /*0018*/ 	.word	0x00000000
	.align		4
        /*001c*/ 	.word	0xfffffffc


//--------------------- .text._Z7mysgemmiiiPKfS0_Pf --------------------------
	.section	.text._Z7mysgemmiiiPKfS0_Pf,"ax",@progbits
	.align	128
        .global         _Z7mysgemmiiiPKfS0_Pf
        .type           _Z7mysgemmiiiPKfS0_Pf,@function
        .size           _Z7mysgemmiiiPKfS0_Pf,(.L_x_5 - _Z7mysgemmiiiPKfS0_Pf)
        .other          _Z7mysgemmiiiPKfS0_Pf,@"STO_CUDA_ENTRY STV_DEFAULT"
_Z7mysgemmiiiPKfS0_Pf:
.text._Z7mysgemmiiiPKfS0_Pf:
[----:B------:R-:W-:Y:S01]  /*0000*/  LDC R1, c[0x0][0x37c] ;  /* 0x0000df00ff017b82 */ /* 0x000fe20000000800 */
[----:B------:R-:W0:Y:S07]  /*0010*/  S2R R8, SR_CTAID.X ;  /* 0x0000000000087919 */ /* 0x000e2e0000002500 */
[----:B------:R-:W1:Y:S01]  /*0020*/  LDC.64 R2, c[0x0][0x380] ;  /* 0x0000e000ff027b82 */ /* 0x000e620000000a00 */
[----:B------:R-:W0:Y:S01]  /*0030*/  S2R R5, SR_TID.X ;  /* 0x0000000000057919 */ /* 0x000e220000002100 */
[----:B------:R-:W2:Y:S06]  /*0040*/  S2R R7, SR_CTAID.Y ;  /* 0x0000000000077919 */ /* 0x000eac0000002600 */
[----:B------:R-:W3:Y:S01]  /*0050*/  LDC R0, c[0x0][0x388] ;  /* 0x0000e200ff007b82 */ /* 0x000ee20000000800 */
[----:B------:R-:W2:Y:S01]  /*0060*/  S2R R4, SR_TID.Y ;  /* 0x0000000000047919 */ /* 0x000ea20000002200 */
[----:B0-----:R-:W-:-:S04]  /*0070*/  LEA R8, R8, R5, 0x4 ;  /* 0x0000000508087211 */ /* 0x001fc800078e20ff */
[----:B-1----:R-:W-:Y:S02]  /*0080*/  ISETP.GE.AND P0, PT, R8, R3, PT ;  /* 0x000000030800720c */ /* 0x002fe40003f06270 */
[----:B--2---:R-:W-:-:S04]  /*0090*/  LEA R7, R7, R4, 0x4 ;  /* 0x0000000407077211 */ /* 0x004fc800078e20ff */
[----:B------:R-:W-:-:S04]  /*00a0*/  ISETP.GE.OR P0, PT, R7, R2, P0 ;  /* 0x000000020700720c */ /* 0x000fc80000706670 */
[----:B---3--:R-:W-:-:S13]  /*00b0*/  ISETP.LT.OR P0, PT, R0, 0x1, P0 ;  /* 0x000000010000780c */ /* 0x008fda0000701670 */
[----:B------:R-:W-:Y:S05]  /*00c0*/  @P0 EXIT ;  /* 0x000000000000094d */ /* 0x000fea0003800000 */
[----:B------:R-:W0:Y:S01]  /*00d0*/  LDC.64 R4, c[0x0][0x3a0] ;  /* 0x0000e800ff047b82 */ /* 0x000e220000000a00 */
[C---:B------:R-:W-:Y:S01]  /*00e0*/  ISETP.GE.U32.AND P1, PT, R0.reuse, 0x8, PT ;  /* 0x000000080000780c */ /* 0x040fe20003f26070 */
[C---:B------:R-:W-:Y:S01]  /*00f0*/  IMAD R9, R7.reuse, R3, R8 ;  /* 0x0000000307097224 */ /* 0x040fe200078e0208 */
[----:B------:R-:W-:Y:S01]  /*0100*/  LOP3.LUT R13, R0, 0x7, RZ, 0xc0, !PT ;  /* 0x00000007000d7812 */ /* 0x000fe200078ec0ff */
[----:B------:R-:W1:Y:S01]  /*0110*/  LDCU.64 UR4, c[0x0][0x358] ;  /* 0x00006b00ff0477ac */ /* 0x000e620008000a00 */
[----:B------:R-:W-:Y:S02]  /*0120*/  HFMA2 R11, -RZ, RZ, 0, 0 ;  /* 0x00000000ff0b7431 */ /* 0x000fe400000001ff */
[----:B------:R-:W-:Y:S01]  /*0130*/  IMAD R2, R7, R0, RZ ;  /* 0x0000000007027224 */ /* 0x000fe200078e02ff */
[----:B------:R-:W-:Y:S01]  /*0140*/  ISETP.NE.AND P0, PT, R13, RZ, PT ;  /* 0x000000ff0d00720c */ /* 0x000fe20003f05270 */
[----:B0-----:R-:W-:Y:S01]  /*0150*/  IMAD.WIDE R4, R9, 0x4, R4 ;  /* 0x0000000409047825 */ /* 0x001fe200078e0204 */
[----:B------:R-:W-:-:S04]  /*0160*/  MOV R9, RZ ;  /* 0x000000ff00097202 */ /* 0x000fc80000000f00 */
[----:B-1----:R-:W-:Y:S07]  /*0170*/  @!P1 BRA `(.L_x_0) ;  /* 0x0000000000dc9947 */ /* 0x002fee0003800000 */
[----:B------:R-:W0:Y:S01]  /*0180*/  LDC.64 R6, c[0x0][0x390] ;  /* 0x0000e400ff067b82 */ /* 0x000e220000000a00 */
[----:B------:R-:W-:Y:S02]  /*0190*/  LOP3.LUT R9, R0, 0x7ffffff8, RZ, 0xc0, !PT ;  /* 0x7ffffff800097812 */ /* 0x000fe400078ec0ff */
[----:B------:R-:W-:Y:S02]  /*01a0*/  MOV R11, RZ ;  /* 0x000000ff000b7202 */ /* 0x000fe40000000f00 */
[----:B------:R-:W-:Y:S02]  /*01b0*/  MOV R12, R8 ;  /* 0x00000008000c7202 */ /* 0x000fe40000000f00 */
[----:B------:R-:W-:Y:S01]  /*01c0*/  IADD3 R10, PT, PT, -R9, RZ, RZ ;  /* 0x000000ff090a7210 */ /* 0x000fe20007ffe1ff */
[----:B0-----:R-:W-:-:S03]  /*01d0*/  IMAD.WIDE.U32 R6, R2, 0x4, R6 ;  /* 0x0000000402067825 */ /* 0x001fc600078e0006 */
[----:B------:R-:W-:-:S04]  /*01e0*/  IADD3 R6, P1, PT, R6, 0x10, RZ ;  /* 0x0000001006067810 */ /* 0x000fc80007f3e0ff */
[----:B------:R-:W-:-:S09]  /*01f0*/  IADD3.X R7, PT, PT, RZ, R7, RZ, P1, !PT ;  /* 0x00000007ff077210 */ /* 0x000fd20000ffe4ff */
.L_x_1:
[----:B------:R-:W0:Y:S01]  /*0200*/  LDC.64 R14, c[0x0][0x398] ;  /* 0x0000e600ff0e7b82 */ /* 0x000e220000000a00 */
[----:B------:R-:W2:Y:S01]  /*0210*/  LDG.E R16, desc[UR4][R6.64+-0x10] ;  /* 0xfffff00406107981 */ /* 0x000ea2000c1e1900 */
[----:B0-----:R-:W-:-:S05]  /*0220*/  IMAD.WIDE R14, R12, 0x4, R14 ;  /* 0x000000040c0e7825 */ /* 0x001fca00078e020e */
[----:B------:R-:W2:Y:S02]  /*0230*/  LDG.E R17, desc[UR4][R14.64] ;  /* 0x000000040e117981 */ /* 0x000ea4000c1e1900 */
[----:B-12---:R-:W-:Y:S01]  /*0240*/  FFMA R11, R16, R17, R11 ;  /* 0x00000011100b7223 */ /* 0x006fe2000000000b */
[----:B------:R-:W-:-:S04]  /*0250*/  IMAD.WIDE R16, R3, 0x4, R14 ;  /* 0x0000000403107825 */ /* 0x000fc800078e020e */
[----:B------:R0:W-:Y:S04]  /*0260*/  STG.E desc[UR4][R4.64], R11 ;  /* 0x0000000b04007986 */ /* 0x0001e8000c101904 */
[----:B------:R-:W2:Y:S04]  /*0270*/  LDG.E R18, desc[UR4][R6.64+-0xc] ;  /* 0xfffff40406127981 */ /* 0x000ea8000c1e1900 */
[----:B------:R-:W2:Y:S02]  /*0280*/  LDG.E R19, desc[UR4][R16.64] ;  /* 0x0000000410137981 */ /* 0x000ea4000c1e1900 */
[----:B--2---:R-:W-:Y:S01]  /*0290*/  FFMA R21, R18, R19, R11 ;  /* 0x0000001312157223 */ /* 0x004fe2000000000b */
[----:B------:R-:W-:-:S04]  /*02a0*/  IMAD.WIDE R18, R3, 0x4, R16 ;  /* 0x0000000403127825 */ /* 0x000fc800078e0210 */
[----:B------:R1:W-:Y:S04]  /*02b0*/  STG.E desc[UR4][R4.64], R21 ;  /* 0x0000001504007986 */ /* 0x0003e8000c101904 */
[----:B------:R-:W2:Y:S04]  /*02c0*/  LDG.E R20, desc[UR4][R6.64+-0x8] ;  /* 0xfffff80406147981 */ /* 0x000ea8000c1e1900 */
[----:B------:R-:W2:Y:S01]  /*02d0*/  LDG.E R22, desc[UR4][R18.64] ;  /* 0x0000000412167981 */ /* 0x000ea2000c1e1900 */
[----:B------:R-:W-:-:S04]  /*02e0*/  IMAD.WIDE R14, R3, 0x4, R18 ;  /* 0x00000004030e7825 */ /* 0x000fc800078e0212 */
[----:B--2---:R-:W-:-:S05]  /*02f0*/  FFMA R23, R20, R22, R21 ;  /* 0x0000001614177223 */ /* 0x004fca0000000015 */
[----:B------:R2:W-:Y:S04]  /*0300*/  STG.E desc[UR4][R4.64], R23 ;  /* 0x0000001704007986 */ /* 0x0005e8000c101904 */
[----:B------:R-:W3:Y:S04]  /*0310*/  LDG.E R20, desc[UR4][R6.64+-0x4] ;  /* 0xfffffc0406147981 */ /* 0x000ee8000c1e1900 */
[----:B0-----:R-:W3:Y:S01]  /*0320*/  LDG.E R11, desc[UR4][R14.64] ;  /* 0x000000040e0b7981 */ /* 0x001ee2000c1e1900 */
[----:B------:R-:W-:-:S04]  /*0330*/  IMAD.WIDE R16, R3, 0x4, R14 ;  /* 0x0000000403107825 */ /* 0x000fc800078e020e */
[----:B---3--:R-:W-:-:S05]  /*0340*/  FFMA R11, R20, R11, R23 ;  /* 0x0000000b140b7223 */ /* 0x008fca0000000017 */
[----:B------:R0:W-:Y:S04]  /*0350*/  STG.E desc[UR4][R4.64], R11 ;  /* 0x0000000b04007986 */ /* 0x0001e8000c101904 */
[----:B------:R-:W3:Y:S04]  /*0360*/  LDG.E R20, desc[UR4][R6.64] ;  /* 0x0000000406147981 */ /* 0x000ee8000c1e1900 */
[----:B-1----:R-:W3:Y:S01]  /*0370*/  LDG.E R21, desc[UR4][R16.64] ;  /* 0x0000000410157981 */ /* 0x002ee2000c1e1900 */
[----:B------:R-:W-:-:S04]  /*0380*/  IMAD.WIDE R18, R3, 0x4, R16 ;  /* 0x0000000403127825 */ /* 0x000fc800078e0210 */
[----:B---3--:R-:W-:-:S05]  /*0390*/  FFMA R21, R20, R21, R11 ;  /* 0x0000001514157223 */ /* 0x008fca000000000b */
[----:B------:R1:W-:Y:S04]  /*03a0*/  STG.E desc[UR4][R4.64], R21 ;  /* 0x0000001504007986 */ /* 0x0003e8000c101904 */
[----:B------:R-:W2:Y:S04]  /*03b0*/  LDG.E R20, desc[UR4][R6.64+0x4] ;  /* 0x0000040406147981 */ /* 0x000ea8000c1e1900 */
[----:B------:R-:W2:Y:S01]  /*03c0*/  LDG.E R22, desc[UR4][R18.64] ;  /* 0x0000000412167981 */ /* 0x000ea2000c1e1900 */
[----:B------:R-:W-:-:S04]  /*03d0*/  IMAD.WIDE R14, R3, 0x4, R18 ;  /* 0x00000004030e7825 */ /* 0x000fc800078e0212 */
[----:B--2---:R-:W-:-:S05]  /*03e0*/  FFMA R23, R20, R22, R21 ;  /* 0x0000001614177223 */ /* 0x004fca0000000015 */
[----:B------:R1:W-:Y:S04]  /*03f0*/  STG.E desc[UR4][R4.64], R23 ;  /* 0x0000001704007986 */ /* 0x0003e8000c101904 */
[----:B------:R-:W2:Y:S04]  /*0400*/  LDG.E R20, desc[UR4][R6.64+0x8] ;  /* 0x0000080406147981 */ /* 0x000ea8000c1e1900 */
[----:B0-----:R-:W2:Y:S01]  /*0410*/  LDG.E R11, desc[UR4][R14.64] ;  /* 0x000000040e0b7981 */ /* 0x001ea2000c1e1900 */
[----:B------:R-:W-:Y:S01]  /*0420*/  IMAD.WIDE R16, R3, 0x4, R14 ;  /* 0x0000000403107825 */ /* 0x000fe200078e020e */
[----:B------:R-:W-:-:S03]  /*0430*/  IADD3 R10, PT, PT, R10, 0x8, RZ ;  /* 0x000000080a0a7810 */ /* 0x000fc60007ffe0ff */
[----:B--2---:R-:W-:-:S05]  /*0440*/  FFMA R25, R20, R11, R23 ;  /* 0x0000000b14197223 */ /* 0x004fca0000000017 */
[----:B------:R1:W-:Y:S04]  /*0450*/  STG.E desc[UR4][R4.64], R25 ;  /* 0x0000001904007986 */ /* 0x0003e8000c101904 */
[----:B------:R-:W2:Y:S04]  /*0460*/  LDG.E R16, desc[UR4][R16.64] ;  /* 0x0000000410107981 */ /* 0x000ea8000c1e1900 */
[----:B------:R0:W2:Y:S01]  /*0470*/  LDG.E R20, desc[UR4][R6.64+0xc] ;  /* 0x00000c0406147981 */ /* 0x0000a2000c1e1900 */
[----:B------:R-:W-:Y:S02]  /*0480*/  ISETP.NE.AND P1, PT, R10, RZ, PT ;  /* 0x000000ff0a00720c */ /* 0x000fe40003f25270 */
[----:B------:R-:W-:-:S02]  /*0490*/  LEA R12, R3, R12, 0x3 ;  /* 0x0000000c030c7211 */ /* 0x000fc400078e18ff */
[----:B0-----:R-:W-:-:S04]  /*04a0*/  IADD3 R6, P2, PT, R6, 0x20, RZ ;  /* 0x0000002006067810 */ /* 0x001fc80007f5e0ff */
[----:B------:R-:W-:Y:S01]  /*04b0*/  IADD3.X R7, PT, PT, RZ, R7, RZ, P2, !PT ;  /* 0x00000007ff077210 */ /* 0x000fe200017fe4ff */
[----:B--2---:R-:W-:-:S05]  /*04c0*/  FFMA R11, R20, R16, R25 ;  /* 0x00000010140b7223 */ /* 0x004fca0000000019 */
[----:B------:R1:W-:Y:S01]  /*04d0*/  STG.E desc[UR4][R4.64], R11 ;  /* 0x0000000b04007986 */ /* 0x0003e2000c101904 */
[----:B------:R-:W-:Y:S05]  /*04e0*/  @P1 BRA `(.L_x_1) ;  /* 0xfffffffc00441947 */ /* 0x000fea000383ffff */
.L_x_0:
[----:B------:R-:W-:Y:S05]  /*04f0*/  @!P0 EXIT ;  /* 0x000000000000894d */ /* 0x000fea0003800000 */
[----:B------:R-:W-:Y:S02]  /*0500*/  ISETP.GE.U32.AND P1, PT, R13, 0x4, PT ;  /* 0x000000040d00780c */ /* 0x000fe40003f26070 */
[----:B------:R-:W-:-:S04]  /*0510*/  LOP3.LUT R16, R0, 0x3, RZ, 0xc0, !PT ;  /* 0x0000000300107812 */ /* 0x000fc800078ec0ff */
[----:B------:R-:W-:-:S07]  /*0520*/  ISETP.NE.AND P0, PT, R16, RZ, PT ;  /* 0x000000ff1000720c */ /* 0x000fce0003f05270 */
[----:B------:R-:W-:Y:S06]  /*0530*/  @!P1 BRA `(.L_x_2) ;  /* 0x00000000007c9947 */ /* 0x000fec0003800000 */
[----:B------:R-:W0:Y:S01]  /*0540*/  LDC.64 R14, c[0x0][0x390] ;  /* 0x0000e400ff0e7b82 */ /* 0x000e220000000a00 */
[----:B------:R-:W-:Y:S01]  /*0550*/  IADD3 R7, PT, PT, R2, R9, RZ ;  /* 0x0000000902077210 */ /* 0x000fe20007ffe0ff */
[----:B------:R-:W-:Y:S01]  /*0560*/  IMAD R17, R9, R3, R8 ;  /* 0x0000000309117224 */ /* 0x000fe200078e0208 */
[----:B------:R-:W2:Y:S05]  /*0570*/  LDCU.64 UR6, c[0x0][0x390] ;  /* 0x00007200ff0677ac */ /* 0x000eaa0008000a00 */
[----:B------:R-:W3:Y:S01]  /*0580*/  LDC.64 R12, c[0x0][0x398] ;  /* 0x0000e600ff0c7b82 */ /* 0x000ee20000000a00 */
[----:B0-----:R-:W-:-:S06]  /*0590*/  IMAD.WIDE.U32 R14, R7, 0x4, R14 ;  /* 0x00000004070e7825 */ /* 0x001fcc00078e000e */
[----:B------:R-:W4:Y:S01]  /*05a0*/  LDG.E R14, desc[UR4][R14.64] ;  /* 0x000000040e0e7981 */ /* 0x000f22000c1e1900 */
[----:B---3--:R-:W-:-:S05]  /*05b0*/  IMAD.WIDE R12, R17, 0x4, R12 ;  /* 0x00000004110c7825 */ /* 0x008fca00078e020c */
[----:B------:R-:W4:Y:S01]  /*05c0*/  LDG.E R10, desc[UR4][R12.64] ;  /* 0x000000040c0a7981 */ /* 0x000f22000c1e1900 */
[----:B------:R-:W-:-:S04]  /*05d0*/  IADD3 R7, P1, PT, R2, R9, RZ ;  /* 0x0000000902077210 */ /* 0x000fc80007f3e0ff */
[----:B------:R-:W-:Y:S02]  /*05e0*/  IADD3.X R18, PT, PT, RZ, RZ, RZ, P1, !PT ;  /* 0x000000ffff127210 */ /* 0x000fe40000ffe4ff */
[----:B--2---:R-:W-:-:S04]  /*05f0*/  LEA R6, P1, R7, UR6, 0x2 ;  /* 0x0000000607067c11 */ /* 0x004fc8000f8210ff */
[----:B------:R-:W-:Y:S01]  /*0600*/  LEA.HI.X R7, R7, UR7, R18, 0x2, P1 ;  /* 0x0000000707077c11 */ /* 0x000fe200088f1412 */
[----:B----4-:R-:W-:Y:S01]  /*0610*/  FFMA R17, R14, R10, R11 ;  /* 0x0000000a0e117223 */ /* 0x010fe2000000000b */
[----:B-1----:R-:W-:-:S04]  /*0620*/  IMAD.WIDE R10, R3, 0x4, R12 ;  /* 0x00000004030a7825 */ /* 0x002fc800078e020c */
[----:B------:R0:W-:Y:S04]  /*0630*/  STG.E desc[UR4][R4.64], R17 ;  /* 0x0000001104007986 */ /* 0x0001e8000c101904 */
[----:B------:R-:W2:Y:S04]  /*0640*/  LDG.E R18, desc[UR4][R10.64] ;  /* 0x000000040a127981 */ /* 0x000ea8000c1e1900 */
[----:B------:R-:W2:Y:S01]  /*0650*/  LDG.E R14, desc[UR4][R6.64+0x4] ;  /* 0x00000404060e7981 */ /* 0x000ea2000c1e1900 */
[----:B------:R-:W-:-:S04]  /*0660*/  IMAD.WIDE R12, R3, 0x4, R10 ;  /* 0x00000004030c7825 */ /* 0x000fc800078e020a */
[----:B--2---:R-:W-:-:S05]  /*0670*/  FFMA R19, R14, R18, R17 ;  /* 0x000000120e137223 */ /* 0x004fca0000000011 */
        /* <DEDUP_REMOVED lines=8> */
[----:B------:R-:W-:Y:S01]  /*0700*/  IADD3 R9, PT, PT, R9, 0x4, RZ ;  /* 0x0000000409097810 */ /* 0x000fe20007ffe0ff */
[----:B--2---:R-:W-:-:S05]  /*0710*/  FFMA R11, R18, R14, R21 ;  /* 0x0000000e120b7223 */ /* 0x004fca0000000015 */
[----:B------:R0:W-:Y:S02]  /*0720*/  STG.E desc[UR4][R4.64], R11 ;  /* 0x0000000b04007986 */ /* 0x0001e4000c101904 */
.L_x_2:
[----:B------:R-:W-:Y:S05]  /*0730*/  @!P0 EXIT ;  /* 0x000000000000894d */ /* 0x000fea0003800000 */
[----:B------:R-:W-:Y:S02]  /*0740*/  ISETP.NE.AND P1, PT, R16, 0x1, PT ;  /* 0x000000011000780c */ /* 0x000fe40003f25270 */
[----:B------:R-:W-:-:S04]  /*0750*/  LOP3.LUT R0, R0, 0x1, RZ, 0xc0, !PT ;  /* 0x0000000100007812 */ /* 0x000fc800078ec0ff */
[----:B------:R-:W-:-:S07]  /*0760*/  ISETP.NE.U32.AND P0, PT, R0, 0x1, PT ;  /* 0x000000010000780c */ /* 0x000fce0003f05070 */
[----:B------:R-:W-:Y:S06]  /*0770*/  @!P1 BRA `(.L_x_3) ;  /* 0x0000000000549947 */ /* 0x000fec0003800000 */
[----:B------:R-:W2:Y:S01]  /*0780*/  LDC.64 R6, c[0x0][0x390] ;  /* 0x0000e400ff067b82 */ /* 0x000ea20000000a00 */
[----:B------:R-:W-:Y:S01]  /*0790*/  IADD3 R13, PT, PT, R2, R9, RZ ;  /* 0x00000009020d7210 */ /* 0x000fe20007ffe0ff */
[----:B0-----:R-:W-:Y:S01]  /*07a0*/  IMAD R17, R9, R3, R8 ;  /* 0x0000000309117224 */ /* 0x001fe200078e0208 */
[----:B------:R-:W0:Y:S05]  /*07b0*/  LDCU.64 UR6, c[0x0][0x390] ;  /* 0x00007200ff0677ac */ /* 0x000e2a0008000a00 */
[----:B------:R-:W3:Y:S01]  /*07c0*/  LDC.64 R14, c[0x0][0x398] ;  /* 0x0000e600ff0e7b82 */ /* 0x000ee20000000a00 */
[----:B--2---:R-:W-:-:S06]  /*07d0*/  IMAD.WIDE.U32 R12, R13, 0x4, R6 ;  /* 0x000000040d0c7825 */ /* 0x004fcc00078e0006 */
[----:B------:R-:W2:Y:S01]  /*07e0*/  LDG.E R12, desc[UR4][R12.64] ;  /* 0x000000040c0c7981 */ /* 0x000ea2000c1e1900 */
[----:B---3--:R-:W-:-:S05]  /*07f0*/  IMAD.WIDE R14, R17, 0x4, R14 ;  /* 0x00000004110e7825 */ /* 0x008fca00078e020e */
[----:B------:R-:W2:Y:S01]  /*0800*/  LDG.E R0, desc[UR4][R14.64] ;  /* 0x000000040e007981 */ /* 0x000ea2000c1e1900 */
[----:B------:R-:W-:-:S04]  /*0810*/  IADD3 R7, P1, PT, R2, R9, RZ ;  /* 0x0000000902077210 */ /* 0x000fc80007f3e0ff */
[----:B------:R-:W-:Y:S02]  /*0820*/  IADD3.X R10, PT, PT, RZ, RZ, RZ, P1, !PT ;  /* 0x000000ffff0a7210 */ /* 0x000fe40000ffe4ff */
[----:B0-----:R-:W-:Y:S01]  /*0830*/  LEA R6, P1, R7, UR6, 0x2 ;  /* 0x0000000607067c11 */ /* 0x001fe2000f8210ff */
[----:B------:R-:W-:-:S03]  /*0840*/  IMAD.WIDE R16, R3, 0x4, R14 ;  /* 0x0000000403107825 */ /* 0x000fc600078e020e */
[----:B------:R-:W-:Y:S01]  /*0850*/  LEA.HI.X R7, R7, UR7, R10, 0x2, P1 ;  /* 0x0000000707077c11 */ /* 0x000fe200088f140a */
[----:B--2---:R-:W-:-:S05]  /*0860*/  FFMA R19, R12, R0, R11 ;  /* 0x000000000c137223 */ /* 0x004fca000000000b */
[----:B------:R2:W-:Y:S04]  /*0870*/  STG.E desc[UR4][R4.64], R19 ;  /* 0x0000001304007986 */ /* 0x0005e8000c101904 */
[----:B------:R-:W1:Y:S04]  /*0880*/  LDG.E R16, desc[UR4][R16.64] ;  /* 0x0000000410107981 */ /* 0x000e68000c1e1900 */
[----:B------:R-:W1:Y:S01]  /*0890*/  LDG.E R6, desc[UR4][R6.64+0x4] ;  /* 0x0000040406067981 */ /* 0x000e62000c1e1900 */
[----:B------:R-:W-:Y:S01]  /*08a0*/  IADD3 R9, PT, PT, R9, 0x2, RZ ;  /* 0x0000000209097810 */ /* 0x000fe20007ffe0ff */
[----:B-1----:R-:W-:-:S05]  /*08b0*/  FFMA R11, R6, R16, R19 ;  /* 0x00000010060b7223 */ /* 0x002fca0000000013 */
[----:B------:R2:W-:Y:S02]  /*08c0*/  STG.E desc[UR4][R4.64], R11 ;  /* 0x0000000b04007986 */ /* 0x0005e4000c101904 */
.L_x_3:
[----:B------:R-:W-:Y:S05]  /*08d0*/  @P0 EXIT ;  /* 0x000000000000094d */ /* 0x000fea0003800000 */
[----:B------:R-:W3:Y:S01]  /*08e0*/  LDC.64 R6, c[0x0][0x390] ;  /* 0x0000e400ff067b82 */ /* 0x000ee20000000a00 */
[----:B------:R-:W-:Y:S01]  /*08f0*/  IADD3 R15, PT, PT, R2, R9, RZ ;  /* 0x00000009020f7210 */ /* 0x000fe20007ffe0ff */
[----:B------:R-:W-:-:S06]  /*0900*/  IMAD R9, R9, R3, R8 ;  /* 0x0000000309097224 */ /* 0x000fcc00078e0208 */
[----:B------:R-:W4:Y:S01]  /*0910*/  LDC.64 R12, c[0x0][0x398] ;  /* 0x0000e600ff0c7b82 */ /* 0x000f220000000a00 */
[----:B---3--:R-:W-:-:S06]  /*0920*/  IMAD.WIDE.U32 R2, R15, 0x4, R6 ;  /* 0x000000040f027825 */ /* 0x008fcc00078e0006 */
[----:B------:R-:W0:Y:S01]  /*0930*/  LDG.E R2, desc[UR4][R2.64] ;  /* 0x0000000402027981 */ /* 0x000e22000c1e1900 */
[----:B----4-:R-:W-:-:S06]  /*0940*/  IMAD.WIDE R6, R9, 0x4, R12 ;  /* 0x0000000409067825 */ /* 0x010fcc00078e020c */
[----:B------:R-:W0:Y:S02]  /*0950*/  LDG.E R6, desc[UR4][R6.64] ;  /* 0x0000000406067981 */ /* 0x000e24000c1e1900 */
[----:B012---:R-:W-:-:S05]  /*0960*/  FFMA R11, R2, R6, R11 ;  /* 0x00000006020b7223 */ /* 0x007fca000000000b */
[----:B------:R-:W-:Y:S01]  /*0970*/  STG.E desc[UR4][R4.64], R11 ;  /* 0x0000000b04007986 */ /* 0x000fe2000c101904 */
[----:B------:R-:W-:Y:S05]  /*0980*/  EXIT ;  /* 0x000000000000794d */ /* 0x000fea0003800000 */
.L_x_4:
[----:B------:R-:W-:-:S00]  /*0990*/  BRA `(.L_x_4) ;  /* 0xfffffffc00fc7947 */ /* 0x000fc0000383ffff */
[----:B------:R-:W-:-:S00]  /*09a0*/  NOP ;  /* 0x0000000000007918 */ /* 0x000fc00000000000 */
        /* <DEDUP_REMOVED lines=13> */
.L_x_5:


//--------------------- .nv.shared.reserved.0     --------------------------
	.section	.nv.shared.reserved.0,"aw",@nobits
	.weak		__nv_reservedSMEM_offset_0_alias
	.size		__nv_reservedSMEM_offset_0_alias, 0, 64
	.other		__nv_reservedSMEM_offset_0_alias,@"STO_CUDA_RESERVED_SHARED STV_DEFAULT"
__nv_reservedSMEM_offset_0_alias:
	.zero		0
	.zero		64


//--------------------- .nv.constant0._Z7mysgemmiiiPKfS0_Pf --------------------------
	.section	.nv.constant0._Z7mysgemmiiiPKfS0_Pf,"a",@progbits
	.sectionflags	@""
	.align	4
.nv.constant0._Z7mysgemmiiiPKfS0_Pf:
	.zero		936


//--------------------- SYMBOLS --------------------------

	.type		.nv.reservedSmem.offset0,@object
	.size		.nv.reservedSmem.offset0,0x4
